	.headerflags	@"EF_CUDA_TEXMODE_UNIFIED EF_CUDA_64BIT_ADDRESS EF_CUDA_ACCELERATORS EF_CUDA_SM90 EF_CUDA_VIRTUAL_SM(EF_CUDA_SM90)"
	.elftype	@"ET_EXEC"


//--------------------- .nv.info                  --------------------------
	.section	.nv.info,"",@"SHT_CUDA_INFO"
	.align	4


	//----- nvinfo : EIATTR_REGCOUNT
	.align		4
        /*0000*/ 	.byte	0x04, 0x2f
        /*0002*/ 	.short	(.L_3 - .L_2)
	.align		4
.L_2:
        /*0004*/ 	.word	index@(triton_poi_fused__native_batch_norm_legit_no_training_convolution_relu_6)
        /*0008*/ 	.word	0x00000016


	//----- nvinfo : EIATTR_MIN_STACK_SIZE
	.align		4
.L_3:
        /*000c*/ 	.byte	0x04, 0x12
        /*000e*/ 	.short	(.L_5 - .L_4)
	.align		4
.L_4:
        /*0010*/ 	.word	index@(triton_poi_fused__native_batch_norm_legit_no_training_convolution_relu_6)
        /*0014*/ 	.word	0x00000000


	//----- nvinfo : EIATTR_FRAME_SIZE
	.align		4
.L_5:
        /*0018*/ 	.byte	0x04, 0x11
        /*001a*/ 	.short	(.L_7 - .L_6)
	.align		4
.L_6:
        /*001c*/ 	.word	index@(triton_poi_fused__native_batch_norm_legit_no_training_convolution_relu_6)
        /*0020*/ 	.word	0x00000000


	//----- nvinfo : EIATTR_MIN_STACK_SIZE
	.align		4
.L_7:
        /*0024*/ 	.byte	0x04, 0x12
        /*0026*/ 	.short	(.L_9 - .L_8)
	.align		4
.L_8:
        /*0028*/ 	.word	index@(triton_poi_fused__native_batch_norm_legit_no_training_convolution_relu_6)
        /*002c*/ 	.word	0x00000000
.L_9:


//--------------------- .nv.info.triton_poi_fused__native_batch_norm_legit_no_training_convolution_relu_6 --------------------------
	.section	.nv.info.triton_poi_fused__native_batch_norm_legit_no_training_convolution_relu_6,"",@"SHT_CUDA_INFO"
	.sectionflags	@""
	.align	4


	//----- nvinfo : EIATTR_CUDA_API_VERSION
	.align		4
        /*0000*/ 	.byte	0x04, 0x37
        /*0002*/ 	.short	(.L_11 - .L_10)
.L_10:
        /*0004*/ 	.word	0x0000007c


	//----- nvinfo : EIATTR_KPARAM_INFO
	.align		4
.L_11:
        /*0008*/ 	.byte	0x04, 0x17
        /*000a*/ 	.short	(.L_13 - .L_12)
.L_12:
        /*000c*/ 	.word	0x00000000
        /*0010*/ 	.short	0x0007
        /*0012*/ 	.short	0x0038
        /*0014*/ 	.byte	0x00, 0xf0, 0x11, 0x00


	//----- nvinfo : EIATTR_KPARAM_INFO
	.align		4
.L_13:
        /*0018*/ 	.byte	0x04, 0x17
        /*001a*/ 	.short	(.L_15 - .L_14)
.L_14:
        /*001c*/ 	.word	0x00000000
        /*0020*/ 	.short	0x0006
        /*0022*/ 	.short	0x0030
        /*0024*/ 	.byte	0x00, 0xf4, 0x21, 0x00


	//----- nvinfo : EIATTR_KPARAM_INFO
	.align		4
.L_15:
        /*0028*/ 	.byte	0x04, 0x17
        /*002a*/ 	.short	(.L_17 - .L_16)
.L_16:
        /*002c*/ 	.word	0x00000000
        /*0030*/ 	.short	0x0005
        /*0032*/ 	.short	0x0028
        /*0034*/ 	.byte	0x00, 0xf4, 0x21, 0x00


	//----- nvinfo : EIATTR_KPARAM_INFO
	.align		4
.L_17:
        /*0038*/ 	.byte	0x04, 0x17
        /*003a*/ 	.short	(.L_19 - .L_18)
.L_18:
        /*003c*/ 	.word	0x00000000
        /*0040*/ 	.short	0x0004
        /*0042*/ 	.short	0x0020
        /*0044*/ 	.byte	0x00, 0xf4, 0x21, 0x00


	//----- nvinfo : EIATTR_KPARAM_INFO
	.align		4
.L_19:
        /*0048*/ 	.byte	0x04, 0x17
        /*004a*/ 	.short	(.L_21 - .L_20)
.L_20:
        /*004c*/ 	.word	0x00000000
        /*0050*/ 	.short	0x0003
        /*0052*/ 	.short	0x0018
        /*0054*/ 	.byte	0x00, 0xf4, 0x21, 0x00


	//----- nvinfo : EIATTR_KPARAM_INFO
	.align		4
.L_21:
        /*0058*/ 	.byte	0x04, 0x17
        /*005a*/ 	.short	(.L_23 - .L_22)
.L_22:
        /*005c*/ 	.word	0x00000000
        /*0060*/ 	.short	0x0002
        /*0062*/ 	.short	0x0010
        /*0064*/ 	.byte	0x00, 0xf4, 0x21, 0x00


	//----- nvinfo : EIATTR_KPARAM_INFO
	.align		4
.L_23:
        /*0068*/ 	.byte	0x04, 0x17
        /*006a*/ 	.short	(.L_25 - .L_24)
.L_24:
        /*006c*/ 	.word	0x00000000
        /*0070*/ 	.short	0x0001
        /*0072*/ 	.short	0x0008
        /*0074*/ 	.byte	0x00, 0xf4, 0x21, 0x00


	//----- nvinfo : EIATTR_KPARAM_INFO
	.align		4
.L_25:
        /*0078*/ 	.byte	0x04, 0x17
        /*007a*/ 	.short	(.L_27 - .L_26)
.L_26:
        /*007c*/ 	.word	0x00000000
        /*0080*/ 	.short	0x0000
        /*0082*/ 	.short	0x0000
        /*0084*/ 	.byte	0x00, 0xf4, 0x21, 0x00


	//----- nvinfo : EIATTR_SPARSE_MMA_MASK
	.align		4
.L_27:
        /*0088*/ 	.byte	0x03, 0x50
        /*008a*/ 	.short	0x0000


	//----- nvinfo : EIATTR_MAXREG_COUNT
	.align		4
        /*008c*/ 	.byte	0x03, 0x1b
        /*008e*/ 	.short	0x00ff


	//----- nvinfo : EIATTR_EXIT_INSTR_OFFSETS
	.align		4
        /*0090*/ 	.byte	0x04, 0x1c
        /*0092*/ 	.short	(.L_29 - .L_28)


	//   ....[0]....
.L_28:
        /*0094*/ 	.word	0x00000430


	//----- nvinfo : EIATTR_REQNTID
	.align		4
.L_29:
        /*0098*/ 	.byte	0x04, 0x10
        /*009a*/ 	.short	(.L_31 - .L_30)
.L_30:
        /*009c*/ 	.word	0x00000080
        /*00a0*/ 	.word	0x00000001
        /*00a4*/ 	.word	0x00000001


	//----- nvinfo : EIATTR_CBANK_PARAM_SIZE
	.align		4
.L_31:
        /*00a8*/ 	.byte	0x03, 0x19
        /*00aa*/ 	.short	0x003c


	//----- nvinfo : EIATTR_PARAM_CBANK
	.align		4
        /*00ac*/ 	.byte	0x04, 0x0a
        /*00ae*/ 	.short	(.L_33 - .L_32)
	.align		4
.L_32:
        /*00b0*/ 	.word	index@(.nv.constant0.triton_poi_fused__native_batch_norm_legit_no_training_convolution_relu_6)
        /*00b4*/ 	.short	0x0210
        /*00b6*/ 	.short	0x003c


	//----- nvinfo : EIATTR_SW_WAR
	.align		4
.L_33:
        /*00b8*/ 	.byte	0x04, 0x36
        /*00ba*/ 	.short	(.L_35 - .L_34)
.L_34:
        /*00bc*/ 	.word	0x00000008
.L_35:


//--------------------- .nv.callgraph             --------------------------
	.section	.nv.callgraph,"",@"SHT_CUDA_CALLGRAPH"
	.align	4
	.sectionentsize	8
	.align		4
        /*0000*/ 	.word	0x00000000
	.align		4
        /*0004*/ 	.word	0xffffffff
	.align		4
        /*0008*/ 	.word	0x00000000
	.align		4
        /*000c*/ 	.word	0xfffffffe
	.align		4
        /*0010*/ 	.word	0x00000000
	.align		4
        /*0014*/ 	.word	0xfffffffd
	.align		4
        /*0018*/ 	.word	0x00000000
	.align		4
        /*001c*/ 	.word	0xfffffffc


//--------------------- .nv.constant4             --------------------------
	.section	.nv.constant4,"a",@progbits
	.align	8
	.align		8
.nv.constant4:
        /*0000*/ 	.dword	_$_str
	.align		8
        /*0008*/ 	.dword	_$_str_$_2


//--------------------- .text.triton_poi_fused__native_batch_norm_legit_no_training_convolution_relu_6 --------------------------
	.section	.text.triton_poi_fused__native_batch_norm_legit_no_training_convolution_relu_6,"ax",@progbits
	.align	128
        .global         triton_poi_fused__native_batch_norm_legit_no_training_convolution_relu_6
        .type           triton_poi_fused__native_batch_norm_legit_no_training_convolution_relu_6,@function
        .size           triton_poi_fused__native_batch_norm_legit_no_training_convolution_relu_6,(.L_x_1 - triton_poi_fused__native_batch_norm_legit_no_training_convolution_relu_6)
        .other          triton_poi_fused__native_batch_norm_legit_no_training_convolution_relu_6,@"STO_CUDA_ENTRY STV_DEFAULT"
triton_poi_fused__native_batch_norm_legit_no_training_convolution_relu_6:
.text.triton_poi_fused__native_batch_norm_legit_no_training_convolution_relu_6:
[----:B------:R-:W-:Y:S01]  /*0000*/  LDC R1, c[0x0][0x28] ;  /* 0x00000a00ff017b82 */ /* 0x000fe20000000800 */
[----:B------:R-:W1:Y:S07]  /*0010*/  S2R R0, SR_TID.X ;  /* 0x0000000000007919 */ /* 0x000e6e0000002100 */
[----:B------:R-:W2:Y:S01]  /*0020*/  LDC.64 R6, c[0x0][0x228] ;  /* 0x00008a00ff067b82 */ /* 0x000ea20000000a00 */
[----:B------:R-:W-:Y:S01]  /*0030*/  ULDC.64 UR4, c[0x0][0x208] ;  /* 0x0000820000047ab9 */ /* 0x000fe20000000a00 */
[----:B------:R-:W3:Y:S06]  /*0040*/  S2R R5, SR_CTAID.X ;  /* 0x0000000000057919 */ /* 0x000eec0000002500 */
[----:B------:R-:W4:Y:S08]  /*0050*/  LDC.64 R12, c[0x0][0x218] ;  /* 0x00008600ff0c7b82 */ /* 0x000f300000000a00 */
[----:B------:R-:W5:Y:S08]  /*0060*/  LDC.64 R14, c[0x0][0x220] ;  /* 0x00008800ff0e7b82 */ /* 0x000f700000000a00 */
[----:B------:R-:W5:Y:S01]  /*0070*/  LDC.64 R10, c[0x0][0x238] ;  /* 0x00008e00ff0a7b82 */ /* 0x000f620000000a00 */
[----:B-1----:R-:W-:-:S07]  /*0080*/  SHF.L.U32 R0, R0, 0x1, RZ ;  /* 0x0000000100007819 */ /* 0x002fce00000006ff */
[----:B------:R-:W1:Y:S01]  /*0090*/  LDC.64 R16, c[0x0][0x230] ;  /* 0x00008c00ff107b82 */ /* 0x000e620000000a00 */
[----:B---3--:R-:W-:Y:S02]  /*00a0*/  SHF.R.S32.HI R3, RZ, 0x17, R5 ;  /* 0x00000017ff037819 */ /* 0x008fe40000011405 */
[----:B------:R-:W-:Y:S02]  /*00b0*/  LOP3.LUT R0, R0, 0xfe, RZ, 0xc0, !PT ;  /* 0x000000fe00007812 */ /* 0x000fe400078ec0ff */
[----:B------:R-:W-:Y:S02]  /*00c0*/  SGXT R3, R3, 0x1 ;  /* 0x000000010303781a */ /* 0x000fe40000000200 */
[----:B------:R-:W-:-:S04]  /*00d0*/  LEA R0, R5, R0, 0x8 ;  /* 0x0000000005007211 */ /* 0x000fc800078e40ff */
[----:B------:R-:W-:-:S04]  /*00e0*/  LEA.HI R3, R3, R0, RZ, 0x6 ;  /* 0x0000000003037211 */ /* 0x000fc800078f30ff */
[----:B------:R-:W-:-:S04]  /*00f0*/  LOP3.LUT R3, R3, 0xffffffc0, RZ, 0xc0, !PT ;  /* 0xffffffc003037812 */ /* 0x000fc800078ec0ff */
[----:B------:R-:W-:Y:S02]  /*0100*/  IADD3 R8, R0, -R3, RZ ;  /* 0x8000000300087210 */ /* 0x000fe40007ffe0ff */
[----:B------:R-:W3:Y:S03]  /*0110*/  LDC.64 R2, c[0x0][0x210] ;  /* 0x00008400ff027b82 */ /* 0x000ee60000000a00 */
[----:B--2---:R-:W-:-:S06]  /*0120*/  IMAD.WIDE R6, R8, 0x4, R6 ;  /* 0x0000000408067825 */ /* 0x004fcc00078e0206 */
[----:B------:R-:W2:Y:S01]  /*0130*/  LDG.E.EL.64 R6, desc[UR4][R6.64] ;  /* 0x0000000406067981 */ /* 0x000ea2000c2e1b00 */
[----:B----4-:R-:W-:-:S04]  /*0140*/  IMAD.WIDE R12, R8, 0x4, R12 ;  /* 0x00000004080c7825 */ /* 0x010fc800078e020c */
[C---:B-----5:R-:W-:Y:S02]  /*0150*/  IMAD.WIDE R14, R8.reuse, 0x4, R14 ;  /* 0x00000004080e7825 */ /* 0x060fe400078e020e */
[----:B------:R-:W4:Y:S02]  /*0160*/  LDG.E.EL.64 R12, desc[UR4][R12.64] ;  /* 0x000000040c0c7981 */ /* 0x000f24000c2e1b00 */
[----:B0-----:R-:W-:Y:S02]  /*0170*/  IMAD.WIDE R10, R8, 0x4, R10 ;  /* 0x00000004080a7825 */ /* 0x001fe400078e020a */
[----:B------:R-:W5:Y:S02]  /*0180*/  LDG.E.EL.64 R14, desc[UR4][R14.64] ;  /* 0x000000040e0e7981 */ /* 0x000f64000c2e1b00 */
[----:B---3--:R-:W-:Y:S02]  /*0190*/  IMAD.WIDE R2, R0, 0x4, R2 ;  /* 0x0000000400027825 */ /* 0x008fe400078e0202 */
[----:B------:R-:W3:Y:S04]  /*01a0*/  LDG.E.EL.64 R10, desc[UR4][R10.64] ;  /* 0x000000040a0a7981 */ /* 0x000ee8000c2e1b00 */
[----:B------:R-:W4:Y:S01]  /*01b0*/  LDG.E.64 R4, desc[UR4][R2.64] ;  /* 0x0000000402047981 */ /* 0x000f22000c1e1b00 */
[----:B-1----:R-:W-:-:S05]  /*01c0*/  IMAD.WIDE R16, R8, 0x4, R16 ;  /* 0x0000000408107825 */ /* 0x002fca00078e0210 */
[----:B------:R0:W3:Y:S02]  /*01d0*/  LDG.E.EL.64 R8, desc[UR4][R16.64] ;  /* 0x0000000410087981 */ /* 0x0000e4000c2e1b00 */
[----:B0-----:R-:W-:Y:S01]  /*01e0*/  HFMA2.MMA R16, -RZ, RZ, 1.625, 0 ;  /* 0x3e800000ff107435 */ /* 0x001fe200000001ff */
[----:B--2---:R-:W-:Y:S01]  /*01f0*/  FADD R6, R6, 0.0010000000474974513054 ;  /* 0x3a83126f06067421 */ /* 0x004fe20000000000 */
[----:B------:R-:W-:-:S03]  /*0200*/  FADD R7, R7, 0.0010000000474974513054 ;  /* 0x3a83126f07077421 */ /* 0x000fc60000000000 */
[----:B------:R-:W0:Y:S08]  /*0210*/  MUFU.SQRT R18, R6 ;  /* 0x0000000600127308 */ /* 0x000e300000002000 */
[----:B------:R1:W2:Y:S01]  /*0220*/  MUFU.SQRT R19, R7 ;  /* 0x0000000700137308 */ /* 0x0002a20000002000 */
[C---:B0-----:R-:W-:Y:S02]  /*0230*/  FSETP.GT.AND P0, PT, R18.reuse, 8.50705917302346158658e+37, PT ;  /* 0x7e8000001200780b */ /* 0x041fe40003f04000 */
[----:B------:R-:W-:Y:S01]  /*0240*/  FSETP.GEU.AND P2, PT, R18, 1.175494350822287508e-38, PT ;  /* 0x008000001200780b */ /* 0x000fe20003f4e000 */
[----:B-1----:R-:W0:Y:S01]  /*0250*/  LDC.64 R6, c[0x0][0x240] ;  /* 0x00009000ff067b82 */ /* 0x002e220000000a00 */
[----:B--2---:R-:W-:-:S02]  /*0260*/  FSETP.GT.AND P1, PT, R19, 8.50705917302346158658e+37, PT ;  /* 0x7e8000001300780b */ /* 0x004fc40003f24000 */
[----:B------:R-:W-:-:S07]  /*0270*/  FSETP.GEU.AND P3, PT, R19, 1.175494350822287508e-38, PT ;  /* 0x008000001300780b */ /* 0x000fce0003f6e000 */
[----:B------:R-:W-:-:S04]  /*0280*/  @P0 FMUL R18, R18, 0.25 ;  /* 0x3e80000012120820 */ /* 0x000fc80000400000 */
[----:B------:R-:W-:Y:S01]  /*0290*/  @!P2 FMUL R18, R18, 16777216 ;  /* 0x4b8000001212a820 */ /* 0x000fe20000400000 */
[----:B------:R-:W-:-:S04]  /*02a0*/  @P1 FMUL R19, R19, 0.25 ;  /* 0x3e80000013131820 */ /* 0x000fc80000400000 */
[----:B------:R-:W-:Y:S01]  /*02b0*/  @!P3 FMUL R19, R19, 16777216 ;  /* 0x4b8000001313b820 */ /* 0x000fe20000400000 */
[----:B------:R-:W1:Y:S01]  /*02c0*/  MUFU.RCP R18, R18 ;  /* 0x0000001200127308 */ /* 0x000e620000001000 */
[----:B------:R-:W-:-:S07]  /*02d0*/  FSEL R17, R16, 1, P0 ;  /* 0x3f80000010117808 */ /* 0x000fce0000000000 */
[----:B------:R-:W2:Y:S01]  /*02e0*/  MUFU.RCP R19, R19 ;  /* 0x0000001300137308 */ /* 0x000ea20000001000 */
[----:B------:R-:W-:Y:S01]  /*02f0*/  FSEL R16, R16, 1, P1 ;  /* 0x3f80000010107808 */ /* 0x000fe20000800000 */
[----:B------:R-:W-:Y:S01]  /*0300*/  @!P2 FMUL R17, R17, 16777216 ;  /* 0x4b8000001111a820 */ /* 0x000fe20000400000 */
[----:B----4-:R-:W-:Y:S01]  /*0310*/  FADD R4, R4, R12 ;  /* 0x0000000c04047221 */ /* 0x010fe20000000000 */
[----:B------:R-:W-:Y:S02]  /*0320*/  FADD R5, R5, R13 ;  /* 0x0000000d05057221 */ /* 0x000fe40000000000 */
[----:B------:R-:W-:Y:S01]  /*0330*/  @!P3 FMUL R16, R16, 16777216 ;  /* 0x4b8000001010b820 */ /* 0x000fe20000400000 */
[----:B-1----:R-:W-:Y:S01]  /*0340*/  FMUL R17, R18, R17 ;  /* 0x0000001112117220 */ /* 0x002fe20000400000 */
[----:B-----5:R-:W-:Y:S01]  /*0350*/  FADD R14, -R14, R4 ;  /* 0x000000040e0e7221 */ /* 0x020fe20000000100 */
[----:B------:R-:W-:Y:S01]  /*0360*/  FADD R15, -R15, R5 ;  /* 0x000000050f0f7221 */ /* 0x000fe20000000100 */
[----:B--2---:R-:W-:-:S02]  /*0370*/  FMUL R16, R19, R16 ;  /* 0x0000001013107220 */ /* 0x004fc40000400000 */
[----:B------:R-:W-:Y:S02]  /*0380*/  FMUL R17, R14, R17 ;  /* 0x000000110e117220 */ /* 0x000fe40000400000 */
[----:B------:R-:W-:Y:S02]  /*0390*/  FMUL R16, R15, R16 ;  /* 0x000000100f107220 */ /* 0x000fe40000400000 */
[----:B---3--:R-:W-:Y:S02]  /*03a0*/  FFMA R8, R8, R17, R10 ;  /* 0x0000001108087223 */ /* 0x008fe4000000000a */
[----:B------:R-:W-:-:S03]  /*03b0*/  FFMA R9, R9, R16, R11 ;  /* 0x0000001009097223 */ /* 0x000fc6000000000b */
[----:B------:R-:W-:Y:S02]  /*03c0*/  FSETP.GEU.AND P0, PT, R8, RZ, PT ;  /* 0x000000ff0800720b */ /* 0x000fe40003f0e000 */
[C---:B------:R-:W-:Y:S01]  /*03d0*/  FSETP.GEU.AND P1, PT, R9.reuse, RZ, PT ;  /* 0x000000ff0900720b */ /* 0x040fe20003f2e000 */
[----:B0-----:R-:W-:Y:S01]  /*03e0*/  IMAD.WIDE R6, R0, 0x4, R6 ;  /* 0x0000000400067825 */ /* 0x001fe200078e0206 */
[----:B------:R-:W-:Y:S02]  /*03f0*/  FSEL R8, R8, RZ, P0 ;  /* 0x000000ff08087208 */ /* 0x000fe40000000000 */
[----:B------:R-:W-:Y:S01]  /*0400*/  FSEL R9, R9, RZ, P1 ;  /* 0x000000ff09097208 */ /* 0x000fe20000800000 */
[----:B------:R-:W-:Y:S04]  /*0410*/  STG.E.64 desc[UR4][R2.64], R4 ;  /* 0x0000000402007986 */ /* 0x000fe8000c101b04 */
[----:B------:R-:W-:Y:S01]  /*0420*/  STG.E.64 desc[UR4][R6.64], R8 ;  /* 0x0000000806007986 */ /* 0x000fe2000c101b04 */
[----:B------:R-:W-:Y:S05]  /*0430*/  EXIT ;  /* 0x000000000000794d */ /* 0x000fea0003800000 */
.L_x_0:
[----:B------:R-:W-:-:S00]  /*0440*/  BRA `(.L_x_0) ;  /* 0xfffffffc00fc7947 */ /* 0x000fc0000383ffff */
[----:B------:R-:W-:-:S00]  /*0450*/  NOP ;  /* 0x0000000000007918 */ /* 0x000fc00000000000 */
        /* <DEDUP_REMOVED lines=10> */
.L_x_1:


//--------------------- .nv.global.init           --------------------------
	.section	.nv.global.init,"aw",@progbits
.nv.global.init:
	.type		_$_str,@object
	.size		_$_str,(_$_str_$_2 - _$_str)
_$_str:
        /*0000*/ 	.byte	0x5f, 0x5f, 0x43, 0x55, 0x44, 0x41, 0x5f, 0x46, 0x54, 0x5a, 0x00
	.type		_$_str_$_2,@object
	.size		_$_str_$_2,(.L_1 - _$_str_$_2)
_$_str_$_2:
        /*000b*/ 	.byte	0x5f, 0x5f, 0x43, 0x55, 0x44, 0x41, 0x5f, 0x50, 0x52, 0x45, 0x43, 0x5f, 0x53, 0x51, 0x52, 0x54
        /*001b*/ 	.byte	0x00
.L_1:


//--------------------- .nv.constant0.triton_poi_fused__native_batch_norm_legit_no_training_convolution_relu_6 --------------------------
	.section	.nv.constant0.triton_poi_fused__native_batch_norm_legit_no_training_convolution_relu_6,"a",@progbits
	.sectionflags	@""
	.align	4
.nv.constant0.triton_poi_fused__native_batch_norm_legit_no_training_convolution_relu_6:
	.zero		588
